	.headerflags	@"EF_CUDA_TEXMODE_UNIFIED EF_CUDA_64BIT_ADDRESS EF_CUDA_ACCELERATORS EF_CUDA_SM90 EF_CUDA_VIRTUAL_SM(EF_CUDA_SM90)"
	.elftype	@"ET_EXEC"


//--------------------- .nv.info                  --------------------------
	.section	.nv.info,"",@"SHT_CUDA_INFO"
	.align	4


	//----- nvinfo : EIATTR_REGCOUNT
	.align		4
        /*0000*/ 	.byte	0x04, 0x2f
        /*0002*/ 	.short	(.L_1 - .L_0)
	.align		4
.L_0:
        /*0004*/ 	.word	index@(triton_per_fused_native_layer_norm_0)
        /*0008*/ 	.word	0x00000010


	//----- nvinfo : EIATTR_MIN_STACK_SIZE
	.align		4
.L_1:
        /*000c*/ 	.byte	0x04, 0x12
        /*000e*/ 	.short	(.L_3 - .L_2)
	.align		4
.L_2:
        /*0010*/ 	.word	index@(triton_per_fused_native_layer_norm_0)
        /*0014*/ 	.word	0x00000000


	//----- nvinfo : EIATTR_FRAME_SIZE
	.align		4
.L_3:
        /*0018*/ 	.byte	0x04, 0x11
        /*001a*/ 	.short	(.L_5 - .L_4)
	.align		4
.L_4:
        /*001c*/ 	.word	index@(triton_per_fused_native_layer_norm_0)
        /*0020*/ 	.word	0x00000000


	//----- nvinfo : EIATTR_MIN_STACK_SIZE
	.align		4
.L_5:
        /*0024*/ 	.byte	0x04, 0x12
        /*0026*/ 	.short	(.L_7 - .L_6)
	.align		4
.L_6:
        /*0028*/ 	.word	index@(triton_per_fused_native_layer_norm_0)
        /*002c*/ 	.word	0x00000000
.L_7:


//--------------------- .nv.info.triton_per_fused_native_layer_norm_0 --------------------------
	.section	.nv.info.triton_per_fused_native_layer_norm_0,"",@"SHT_CUDA_INFO"
	.sectionflags	@""
	.align	4


	//----- nvinfo : EIATTR_CUDA_API_VERSION
	.align		4
        /*0000*/ 	.byte	0x04, 0x37
        /*0002*/ 	.short	(.L_9 - .L_8)
.L_8:
        /*0004*/ 	.word	0x0000007c


	//----- nvinfo : EIATTR_KPARAM_INFO
	.align		4
.L_9:
        /*0008*/ 	.byte	0x04, 0x17
        /*000a*/ 	.short	(.L_11 - .L_10)
.L_10:
        /*000c*/ 	.word	0x00000000
        /*0010*/ 	.short	0x0004
        /*0012*/ 	.short	0x001c
        /*0014*/ 	.byte	0x00, 0xf0, 0x11, 0x00


	//----- nvinfo : EIATTR_KPARAM_INFO
	.align		4
.L_11:
        /*0018*/ 	.byte	0x04, 0x17
        /*001a*/ 	.short	(.L_13 - .L_12)
.L_12:
        /*001c*/ 	.word	0x00000000
        /*0020*/ 	.short	0x0003
        /*0022*/ 	.short	0x0018
        /*0024*/ 	.byte	0x00, 0xf0, 0x11, 0x00


	//----- nvinfo : EIATTR_KPARAM_INFO
	.align		4
.L_13:
        /*0028*/ 	.byte	0x04, 0x17
        /*002a*/ 	.short	(.L_15 - .L_14)
.L_14:
        /*002c*/ 	.word	0x00000000
        /*0030*/ 	.short	0x0002
        /*0032*/ 	.short	0x0010
        /*0034*/ 	.byte	0x00, 0xf4, 0x21, 0x00


	//----- nvinfo : EIATTR_KPARAM_INFO
	.align		4
.L_15:
        /*0038*/ 	.byte	0x04, 0x17
        /*003a*/ 	.short	(.L_17 - .L_16)
.L_16:
        /*003c*/ 	.word	0x00000000
        /*0040*/ 	.short	0x0001
        /*0042*/ 	.short	0x0008
        /*0044*/ 	.byte	0x00, 0xf4, 0x21, 0x00


	//----- nvinfo : EIATTR_KPARAM_INFO
	.align		4
.L_17:
        /*0048*/ 	.byte	0x04, 0x17
        /*004a*/ 	.short	(.L_19 - .L_18)
.L_18:
        /*004c*/ 	.word	0x00000000
        /*0050*/ 	.short	0x0000
        /*0052*/ 	.short	0x0000
        /*0054*/ 	.byte	0x00, 0xf4, 0x21, 0x00


	//----- nvinfo : EIATTR_SPARSE_MMA_MASK
	.align		4
.L_19:
        /*0058*/ 	.byte	0x03, 0x50
        /*005a*/ 	.short	0x0000


	//----- nvinfo : EIATTR_MAXREG_COUNT
	.align		4
        /*005c*/ 	.byte	0x03, 0x1b
        /*005e*/ 	.short	0x00ff


	//----- nvinfo : EIATTR_COOP_GROUP_MASK_REGIDS
	.align		4
        /*0060*/ 	.byte	0x04, 0x29
        /*0062*/ 	.short	(.L_21 - .L_20)


	//   ....[0]....
.L_20:
        /*0064*/ 	.word	0xffffffff


	//   ....[1]....
        /*0068*/ 	.word	0xffffffff


	//   ....[2]....
        /*006c*/ 	.word	0xffffffff


	//   ....[3]....
        /*0070*/ 	.word	0xffffffff


	//   ....[4]....
        /*0074*/ 	.word	0xffffffff


	//   ....[5]....
        /*0078*/ 	.word	0xffffffff


	//----- nvinfo : EIATTR_COOP_GROUP_INSTR_OFFSETS
	.align		4
.L_21:
        /*007c*/ 	.byte	0x04, 0x28
        /*007e*/ 	.short	(.L_23 - .L_22)


	//   ....[0]....
.L_22:
        /*0080*/ 	.word	0x00000140


	//   ....[1]....
        /*0084*/ 	.word	0x00000170


	//   ....[2]....
        /*0088*/ 	.word	0x00000190


	//   ....[3]....
        /*008c*/ 	.word	0x00000200


	//   ....[4]....
        /*0090*/ 	.word	0x00000260


	//   ....[5]....
        /*0094*/ 	.word	0x000002a0


	//----- nvinfo : EIATTR_EXIT_INSTR_OFFSETS
	.align		4
.L_23:
        /*0098*/ 	.byte	0x04, 0x1c
        /*009a*/ 	.short	(.L_25 - .L_24)


	//   ....[0]....
.L_24:
        /*009c*/ 	.word	0x00000320


	//   ....[1]....
        /*00a0*/ 	.word	0x00000370


	//----- nvinfo : EIATTR_REQNTID
	.align		4
.L_25:
        /*00a4*/ 	.byte	0x04, 0x10
        /*00a6*/ 	.short	(.L_27 - .L_26)
.L_26:
        /*00a8*/ 	.word	0x00000040
        /*00ac*/ 	.word	0x00000001
        /*00b0*/ 	.word	0x00000001


	//----- nvinfo : EIATTR_CBANK_PARAM_SIZE
	.align		4
.L_27:
        /*00b4*/ 	.byte	0x03, 0x19
        /*00b6*/ 	.short	0x0020


	//----- nvinfo : EIATTR_PARAM_CBANK
	.align		4
        /*00b8*/ 	.byte	0x04, 0x0a
        /*00ba*/ 	.short	(.L_29 - .L_28)
	.align		4
.L_28:
        /*00bc*/ 	.word	index@(.nv.constant0.triton_per_fused_native_layer_norm_0)
        /*00c0*/ 	.short	0x0210
        /*00c2*/ 	.short	0x0020


	//----- nvinfo : EIATTR_SW_WAR
	.align		4
.L_29:
        /*00c4*/ 	.byte	0x04, 0x36
        /*00c6*/ 	.short	(.L_31 - .L_30)
.L_30:
        /*00c8*/ 	.word	0x00000008
.L_31:


//--------------------- .nv.callgraph             --------------------------
	.section	.nv.callgraph,"",@"SHT_CUDA_CALLGRAPH"
	.align	4
	.sectionentsize	8
	.align		4
        /*0000*/ 	.word	0x00000000
	.align		4
        /*0004*/ 	.word	0xffffffff
	.align		4
        /*0008*/ 	.word	0x00000000
	.align		4
        /*000c*/ 	.word	0xfffffffe
	.align		4
        /*0010*/ 	.word	0x00000000
	.align		4
        /*0014*/ 	.word	0xfffffffd
	.align		4
        /*0018*/ 	.word	0x00000000
	.align		4
        /*001c*/ 	.word	0xfffffffc


//--------------------- .text.triton_per_fused_native_layer_norm_0 --------------------------
	.section	.text.triton_per_fused_native_layer_norm_0,"ax",@progbits
	.sectionflags	@"SHF_BARRIERS=1"
	.align	128
        .global         triton_per_fused_native_layer_norm_0
        .type           triton_per_fused_native_layer_norm_0,@function
        .size           triton_per_fused_native_layer_norm_0,(.L_x_1 - triton_per_fused_native_layer_norm_0)
        .other          triton_per_fused_native_layer_norm_0,@"STO_CUDA_ENTRY STV_DEFAULT"
triton_per_fused_native_layer_norm_0:
.text.triton_per_fused_native_layer_norm_0:
[----:B------:R-:W0:Y:S02]  /*0000*/  LDC R1, c[0x0][0x28] ;  /* 0x00000a00ff017b82 */ /* 0x000e240000000800 */
[----:B------:R-:W1:Y:S01]  /*0010*/  S2R R3, SR_TID.X ;  /* 0x0000000000037919 */ /* 0x000e620000002100 */
[----:B------:R-:W2:Y:S01]  /*0020*/  LDC.64 R4, c[0x0][0x210] ;  /* 0x00008400ff047b82 */ /* 0x000ea20000000a00 */
[----:B------:R-:W-:Y:S01]  /*0030*/  IMAD.MOV.U32 R6, RZ, RZ, RZ ;  /* 0x000000ffff067224 */ /* 0x000fe200078e00ff */
[----:B------:R-:W-:Y:S01]  /*0040*/  ULDC.64 UR6, c[0x0][0x208] ;  /* 0x0000820000067ab9 */ /* 0x000fe20000000a00 */
[----:B------:R-:W3:Y:S01]  /*0050*/  S2R R0, SR_CTAID.X ;  /* 0x0000000000007919 */ /* 0x000ee20000002500 */
[----:B-1----:R-:W-:Y:S02]  /*0060*/  SHF.R.U32.HI R7, RZ, 0x3, R3 ;  /* 0x00000003ff077819 */ /* 0x002fe40000011603 */
[----:B------:R-:W-:Y:S01]  /*0070*/  LOP3.LUT R2, R3, 0x7, RZ, 0xc0, !PT ;  /* 0x0000000703027812 */ /* 0x000fe200078ec0ff */
[----:B---3--:R-:W-:Y:S01]  /*0080*/  IMAD.SHL.U32 R0, R0, 0x8, RZ ;  /* 0x0000000800007824 */ /* 0x008fe200078e00ff */
[----:B------:R-:W-:-:S04]  /*0090*/  SGXT.U32 R7, R7, 0x3 ;  /* 0x000000030707781a */ /* 0x000fc80000000000 */
[----:B------:R-:W-:-:S04]  /*00a0*/  LOP3.LUT R9, R0, R7, RZ, 0xfc, !PT ;  /* 0x0000000700097212 */ /* 0x000fc800078efcff */
[C---:B------:R-:W-:Y:S02]  /*00b0*/  ISETP.GE.AND P0, PT, R9.reuse, 0x40, PT ;  /* 0x000000400900780c */ /* 0x040fe40003f06270 */
[----:B------:R-:W-:-:S05]  /*00c0*/  LEA R9, R9, R2, 0x3 ;  /* 0x0000000209097211 */ /* 0x000fca00078e18ff */
[----:B--2---:R-:W-:-:S06]  /*00d0*/  IMAD.WIDE R4, R9, 0x4, R4 ;  /* 0x0000000409047825 */ /* 0x004fcc00078e0204 */
[----:B------:R-:W2:Y:S01]  /*00e0*/  @!P0 LDG.E R6, desc[UR6][R4.64] ;  /* 0x0000000604068981 */ /* 0x000ea2000c1e1900 */
[----:B------:R-:W1:Y:S01]  /*00f0*/  S2UR UR5, SR_CgaCtaId ;  /* 0x00000000000579c3 */ /* 0x000e620000008800 */
[----:B------:R-:W-:Y:S02]  /*0100*/  UMOV UR4, 0x400 ;  /* 0x0000040000047882 */ /* 0x000fe40000000000 */
[----:B-1----:R-:W-:Y:S01]  /*0110*/  UPRMT UR4, UR5, 0x654, UR4 ;  /* 0x0000065405047896 */ /* 0x002fe20008000004 */
[----:B--2---:R-:W-:-:S04]  /*0120*/  SEL R6, R6, RZ, !P0 ;  /* 0x000000ff06067207 */ /* 0x004fc80004000000 */
[----:B------:R-:W-:-:S05]  /*0130*/  FSEL R8, R6, RZ, !P0 ;  /* 0x000000ff06087208 */ /* 0x000fca0004000000 */
[----:B------:R-:W1:Y:S02]  /*0140*/  SHFL.BFLY PT, R9, R8, 0x4, 0x1f ;  /* 0x0c801f0008097f89 */ /* 0x000e6400000e0000 */
[----:B-1----:R-:W-:Y:S01]  /*0150*/  FADD R9, R8, R9 ;  /* 0x0000000908097221 */ /* 0x002fe20000000000 */
[----:B------:R-:W-:-:S04]  /*0160*/  LEA R8, R2, UR4, 0x2 ;  /* 0x0000000402087c11 */ /* 0x000fc8000f8e10ff */
[----:B------:R-:W1:Y:S02]  /*0170*/  SHFL.BFLY PT, R10, R9, 0x2, 0x1f ;  /* 0x0c401f00090a7f89 */ /* 0x000e6400000e0000 */
[----:B-1----:R-:W-:-:S05]  /*0180*/  FADD R10, R9, R10 ;  /* 0x0000000a090a7221 */ /* 0x002fca0000000000 */
[----:B------:R-:W1:Y:S02]  /*0190*/  SHFL.BFLY PT, R11, R10, 0x1, 0x1f ;  /* 0x0c201f000a0b7f89 */ /* 0x000e6400000e0000 */
[----:B-1----:R-:W-:-:S04]  /*01a0*/  FADD R11, R10, R11 ;  /* 0x0000000b0a0b7221 */ /* 0x002fc80000000000 */
[----:B------:R-:W-:-:S04]  /*01b0*/  FFMA R6, R11, -0.125, R6 ;  /* 0xbe0000000b067823 */ /* 0x000fc80000000006 */
[----:B------:R-:W-:-:S05]  /*01c0*/  FMUL R6, R6, R6 ;  /* 0x0000000606067220 */ /* 0x000fca0000400000 */
[----:B------:R-:W-:Y:S02]  /*01d0*/  FSEL R4, R6, RZ, !P0 ;  /* 0x000000ff06047208 */ /* 0x000fe40004000000 */
[----:B------:R-:W-:Y:S02]  /*01e0*/  LEA R6, R7, UR4, 0x2 ;  /* 0x0000000407067c11 */ /* 0x000fe4000f8e10ff */
[----:B------:R-:W-:Y:S01]  /*01f0*/  LOP3.LUT P0, RZ, R3, 0x38, RZ, 0xc0, !PT ;  /* 0x0000003803ff7812 */ /* 0x000fe2000780c0ff */
[----:B------:R-:W1:Y:S01]  /*0200*/  SHFL.BFLY PT, R5, R4, 0x4, 0x1f ;  /* 0x0c801f0004057f89 */ /* 0x000e6200000e0000 */
[----:B------:R-:W-:-:S03]  /*0210*/  LOP3.LUT R7, R0, 0x7, R3, 0xf8, !PT ;  /* 0x0000000700077812 */ /* 0x000fc600078ef803 */
[----:B------:R-:W-:Y:S01]  /*0220*/  STS [R6], R11 ;  /* 0x0000000b06007388 */ /* 0x000fe20000000800 */
[----:B------:R-:W-:Y:S01]  /*0230*/  BAR.SYNC.DEFER_BLOCKING 0x0 ;  /* 0x0000000000007b1d */ /* 0x000fe20000010000 */
[----:B------:R-:W-:Y:S01]  /*0240*/  ISETP.LT.AND P0, PT, R7, 0x40, !P0 ;  /* 0x000000400700780c */ /* 0x000fe20004701270 */
[----:B-1----:R-:W-:-:S05]  /*0250*/  FADD R12, R4, R5 ;  /* 0x00000005040c7221 */ /* 0x002fca0000000000 */
[----:B------:R-:W1:Y:S04]  /*0260*/  SHFL.BFLY PT, R5, R12, 0x2, 0x1f ;  /* 0x0c401f000c057f89 */ /* 0x000e6800000e0000 */
[----:B------:R-:W2:Y:S01]  /*0270*/  LDS R9, [R8] ;  /* 0x0000000008097984 */ /* 0x000ea20000000800 */
[----:B-1----:R-:W-:Y:S02]  /*0280*/  FADD R10, R12, R5 ;  /* 0x000000050c0a7221 */ /* 0x002fe40000000000 */
[----:B------:R-:W1:Y:S03]  /*0290*/  LDC.64 R4, c[0x0][0x218] ;  /* 0x00008600ff047b82 */ /* 0x000e660000000a00 */
[----:B------:R-:W3:Y:S01]  /*02a0*/  SHFL.BFLY PT, R13, R10, 0x1, 0x1f ;  /* 0x0c201f000a0d7f89 */ /* 0x000ee200000e0000 */
[----:B--2---:R-:W-:Y:S01]  /*02b0*/  FMUL R9, R9, 0.125 ;  /* 0x3e00000009097820 */ /* 0x004fe20000400000 */
[----:B-1----:R-:W-:-:S03]  /*02c0*/  IMAD.WIDE R2, R7, 0x4, R4 ;  /* 0x0000000407027825 */ /* 0x002fc600078e0204 */
[----:B------:R-:W-:Y:S01]  /*02d0*/  BAR.SYNC.DEFER_BLOCKING 0x0 ;  /* 0x0000000000007b1d */ /* 0x000fe20000010000 */
[----:B---3--:R-:W-:-:S05]  /*02e0*/  FADD R13, R10, R13 ;  /* 0x0000000d0a0d7221 */ /* 0x008fca0000000000 */
[----:B------:R1:W-:Y:S02]  /*02f0*/  STS [R6], R13 ;  /* 0x0000000d06007388 */ /* 0x0003e40000000800 */
[----:B------:R-:W-:Y:S06]  /*0300*/  BAR.SYNC.DEFER_BLOCKING 0x0 ;  /* 0x0000000000007b1d */ /* 0x000fec0000010000 */
[----:B------:R1:W-:Y:S01]  /*0310*/  @P0 STG.E desc[UR6][R2.64], R9 ;  /* 0x0000000902000986 */ /* 0x0003e2000c101906 */
[----:B------:R-:W-:Y:S05]  /*0320*/  @!P0 EXIT ;  /* 0x000000000000894d */ /* 0x000fea0003800000 */
[----:B------:R-:W0:Y:S01]  /*0330*/  LDS R5, [R8] ;  /* 0x0000000008057984 */ /* 0x000e220000000800 */
[----:B-1----:R-:W1:Y:S02]  /*0340*/  LDC.64 R2, c[0x0][0x220] ;  /* 0x00008800ff027b82 */ /* 0x002e640000000a00 */
[----:B-1----:R-:W-:-:S05]  /*0350*/  IMAD.WIDE R2, R7, 0x4, R2 ;  /* 0x0000000407027825 */ /* 0x002fca00078e0202 */
[----:B0-----:R-:W-:Y:S01]  /*0360*/  STG.E desc[UR6][R2.64], R5 ;  /* 0x0000000502007986 */ /* 0x001fe2000c101906 */
[----:B------:R-:W-:Y:S05]  /*0370*/  EXIT ;  /* 0x000000000000794d */ /* 0x000fea0003800000 */
.L_x_0:
[----:B------:R-:W-:-:S00]  /*0380*/  BRA `(.L_x_0) ;  /* 0xfffffffc00fc7947 */ /* 0x000fc0000383ffff */
[----:B------:R-:W-:-:S00]  /*0390*/  NOP ;  /* 0x0000000000007918 */ /* 0x000fc00000000000 */
        /* <DEDUP_REMOVED lines=14> */
.L_x_1:


//--------------------- .nv.shared.triton_per_fused_native_layer_norm_0 --------------------------
	.section	.nv.shared.triton_per_fused_native_layer_norm_0,"aw",@nobits
	.sectionflags	@""
	.align	16
	.zero		1024


//--------------------- .nv.constant0.triton_per_fused_native_layer_norm_0 --------------------------
	.section	.nv.constant0.triton_per_fused_native_layer_norm_0,"a",@progbits
	.sectionflags	@""
	.align	4
.nv.constant0.triton_per_fused_native_layer_norm_0:
	.zero		560
